//
// Generated by NVIDIA NVVM Compiler
//
// Compiler Build ID: CL-36424714
// Cuda compilation tools, release 13.0, V13.0.88
// Based on NVVM 20.0.0
//

.version 9.0
.target sm_100
.address_size 64

	// .globl	_Z15vectorAddScalarPfS_if

.visible .entry _Z15vectorAddScalarPfS_if(
	.param .u64 .ptr .align 1 _Z15vectorAddScalarPfS_if_param_0,
	.param .u64 .ptr .align 1 _Z15vectorAddScalarPfS_if_param_1,
	.param .u32 _Z15vectorAddScalarPfS_if_param_2,
	.param .f32 _Z15vectorAddScalarPfS_if_param_3
)
{
	.reg .pred 	%p<2>;
	.reg .b32 	%r<6>;
	.reg .b32 	%f<5>;
	.reg .b64 	%rd<8>;

	ld.param.u64 	%rd1, [_Z15vectorAddScalarPfS_if_param_0];
	ld.param.u64 	%rd2, [_Z15vectorAddScalarPfS_if_param_1];
	ld.param.u32 	%r2, [_Z15vectorAddScalarPfS_if_param_2];
	ld.param.f32 	%f1, [_Z15vectorAddScalarPfS_if_param_3];
	mov.u32 	%r3, %ctaid.x;
	mov.u32 	%r4, %ntid.x;
	mov.u32 	%r5, %tid.x;
	mad.lo.s32 	%r1, %r3, %r4, %r5;
	setp.ge.s32 	%p1, %r1, %r2;
	@%p1 bra 	$L__BB0_2;
	cvta.to.global.u64 	%rd3, %rd1;
	cvta.to.global.u64 	%rd4, %rd2;
	mul.wide.s32 	%rd5, %r1, 4;
	add.s64 	%rd6, %rd3, %rd5;
	ld.global.f32 	%f2, [%rd6];
	add.s64 	%rd7, %rd4, %rd5;
	ld.global.f32 	%f3, [%rd7];
	fma.rn.f32 	%f4, %f1, %f2, %f3;
	st.global.f32 	[%rd7], %f4;
$L__BB0_2:
	ret;

}


// ===== COMPILED SASS (sm_100) =====

	.target	sm_100

	.elftype	@"ET_EXEC"


//--------------------- .note.nv.tkinfo           --------------------------
	.section	.note.nv.tkinfo,"",@"SHT_NOTE"
	.sectionflags	@"SHF_NOTE_NV_TKINFO"
	.tkinfo
        /*0018*/ 	.word	0x00000002
        /*0030*/ 	.string	""
        /*0030*/ 	.string	"ptxas"
        /*0030*/ 	.string	"Cuda compilation tools, release 13.0, V13.0.88"
        /*0030*/ 	.string	"Build cuda_13.0.r13.0/compiler.36424714_0"
        /*0030*/ 	.string	"-arch sm_100 -m 64 "



//--------------------- .note.nv.cuinfo           --------------------------
	.section	.note.nv.cuinfo,"",@"SHT_NOTE"
	.sectionflags	@"SHF_NOTE_NV_CUINFO"
        /*0018*/ 	.short	0x0002
        /*001a*/ 	.short	0x0064
        /*001c*/ 	.short	0x0082
	.zero		2


//--------------------- .nv.info                  --------------------------
	.section	.nv.info,"",@"SHT_CUDA_INFO"
	.align	4


	//----- nvinfo : EIATTR_REGCOUNT
	.align		4
        /*0000*/ 	.byte	0x04, 0x2f
        /*0002*/ 	.short	(.L_1 - .L_0)
	.align		4
.L_0:
        /*0004*/ 	.word	index@(_Z15vectorAddScalarPfS_if)
        /*0008*/ 	.word	0x0000000a


	//----- nvinfo : EIATTR_FRAME_SIZE
	.align		4
.L_1:
        /*000c*/ 	.byte	0x04, 0x11
        /*000e*/ 	.short	(.L_3 - .L_2)
	.align		4
.L_2:
        /*0010*/ 	.word	index@(_Z15vectorAddScalarPfS_if)
        /*0014*/ 	.word	0x00000000


	//----- nvinfo : EIATTR_MIN_STACK_SIZE
	.align		4
.L_3:
        /*0018*/ 	.byte	0x04, 0x12
        /*001a*/ 	.short	(.L_5 - .L_4)
	.align		4
.L_4:
        /*001c*/ 	.word	index@(_Z15vectorAddScalarPfS_if)
        /*0020*/ 	.word	0x00000000
.L_5:


//--------------------- .nv.compat                --------------------------
	.section	.nv.compat,"",@"SHT_CUDA_COMPAT_INFO"
	.align	4
        /*0000*/ 	.byte	0x02, 0x09, 0x00, 0x00, 0x02, 0x02, 0x01, 0x00, 0x02, 0x05, 0x05, 0x00, 0x03, 0x07, 0x01, 0x01
        /*0010*/ 	.byte	0x02, 0x03, 0x00, 0x00, 0x02, 0x06, 0x01, 0x00, 0x04, 0x0b, 0x08, 0x00, 0x09, 0x00, 0x00, 0x00
        /*0020*/ 	.byte	0x00, 0x00, 0x00, 0x00


//--------------------- .nv.info._Z15vectorAddScalarPfS_if --------------------------
	.section	.nv.info._Z15vectorAddScalarPfS_if,"",@"SHT_CUDA_INFO"
	.sectionflags	@""
	.align	4


	//----- nvinfo : EIATTR_CUDA_API_VERSION
	.align		4
        /*0000*/ 	.byte	0x04, 0x37
        /*0002*/ 	.short	(.L_7 - .L_6)
.L_6:
        /*0004*/ 	.word	0x00000082


	//----- nvinfo : EIATTR_KPARAM_INFO
	.align		4
.L_7:
        /*0008*/ 	.byte	0x04, 0x17
        /*000a*/ 	.short	(.L_9 - .L_8)
.L_8:
        /*000c*/ 	.word	0x00000000
        /*0010*/ 	.short	0x0003
        /*0012*/ 	.short	0x0014
        /*0014*/ 	.byte	0x00, 0xf0, 0x11, 0x00


	//----- nvinfo : EIATTR_KPARAM_INFO
	.align		4
.L_9:
        /*0018*/ 	.byte	0x04, 0x17
        /*001a*/ 	.short	(.L_11 - .L_10)
.L_10:
        /*001c*/ 	.word	0x00000000
        /*0020*/ 	.short	0x0002
        /*0022*/ 	.short	0x0010
        /*0024*/ 	.byte	0x00, 0xf0, 0x11, 0x00


	//----- nvinfo : EIATTR_KPARAM_INFO
	.align		4
.L_11:
        /*0028*/ 	.byte	0x04, 0x17
        /*002a*/ 	.short	(.L_13 - .L_12)
.L_12:
        /*002c*/ 	.word	0x00000000
        /*0030*/ 	.short	0x0001
        /*0032*/ 	.short	0x0008
        /*0034*/ 	.byte	0x00, 0xf5, 0x21, 0x00


	//----- nvinfo : EIATTR_KPARAM_INFO
	.align		4
.L_13:
        /*0038*/ 	.byte	0x04, 0x17
        /*003a*/ 	.short	(.L_15 - .L_14)
.L_14:
        /*003c*/ 	.word	0x00000000
        /*0040*/ 	.short	0x0000
        /*0042*/ 	.short	0x0000
        /*0044*/ 	.byte	0x00, 0xf5, 0x21, 0x00


	//----- nvinfo : EIATTR_SPARSE_MMA_MASK
	.align		4
.L_15:
        /*0048*/ 	.byte	0x03, 0x50
        /*004a*/ 	.short	0x0000


	//----- nvinfo : EIATTR_MAXREG_COUNT
	.align		4
        /*004c*/ 	.byte	0x03, 0x1b
        /*004e*/ 	.short	0x00ff


	//----- nvinfo : EIATTR_MERCURY_ISA_VERSION
	.align		4
        /*0050*/ 	.byte	0x03, 0x5f
        /*0052*/ 	.short	0x0101


	//----- nvinfo : EIATTR_VRC_CTA_INIT_COUNT
	.align		4
        /*0054*/ 	.byte	0x02, 0x4a
	.zero		1
	.zero		1


	//----- nvinfo : EIATTR_EXIT_INSTR_OFFSETS
	.align		4
        /*0058*/ 	.byte	0x04, 0x1c
        /*005a*/ 	.short	(.L_17 - .L_16)


	//   ....[0]....
.L_16:
        /*005c*/ 	.word	0x00000070


	//   ....[1]....
        /*0060*/ 	.word	0x00000120


	//----- nvinfo : EIATTR_CBANK_PARAM_SIZE
	.align		4
.L_17:
        /*0064*/ 	.byte	0x03, 0x19
        /*0066*/ 	.short	0x0018


	//----- nvinfo : EIATTR_PARAM_CBANK
	.align		4
        /*0068*/ 	.byte	0x04, 0x0a
        /*006a*/ 	.short	(.L_19 - .L_18)
	.align		4
.L_18:
        /*006c*/ 	.word	index@(.nv.constant0._Z15vectorAddScalarPfS_if)
        /*0070*/ 	.short	0x0380
        /*0072*/ 	.short	0x0018


	//----- nvinfo : EIATTR_SW_WAR
	.align		4
.L_19:
        /*0074*/ 	.byte	0x04, 0x36
        /*0076*/ 	.short	(.L_21 - .L_20)
.L_20:
        /*0078*/ 	.word	0x00000008
.L_21:


//--------------------- .nv.callgraph             --------------------------
	.section	.nv.callgraph,"",@"SHT_CUDA_CALLGRAPH"
	.align	4
	.sectionentsize	8
	.align		4
        /*0000*/ 	.word	0x00000000
	.align		4
        /*0004*/ 	.word	0xffffffff
	.align		4
        /*0008*/ 	.word	0x00000000
	.align		4
        /*000c*/ 	.word	0xfffffffe
	.align		4
        /*0010*/ 	.word	0x00000000
	.align		4
        /*0014*/ 	.word	0xfffffffd
	.align		4
        /*0018*/ 	.word	0x00000000
	.align		4
        /*001c*/ 	.word	0xfffffffc


//--------------------- .text._Z15vectorAddScalarPfS_if --------------------------
	.section	.text._Z15vectorAddScalarPfS_if,"ax",@progbits
	.align	128
        .global         _Z15vectorAddScalarPfS_if
        .type           _Z15vectorAddScalarPfS_if,@function
        .size           _Z15vectorAddScalarPfS_if,(.L_x_1 - _Z15vectorAddScalarPfS_if)
        .other          _Z15vectorAddScalarPfS_if,@"STO_CUDA_ENTRY STV_DEFAULT"
_Z15vectorAddScalarPfS_if:
.text._Z15vectorAddScalarPfS_if:
[----:B------:R-:W-:Y:S01]  /*0000*/  LDC R1, c[0x0][0x37c] ;  /* 0x0000df00ff017b82 */ /* 0x000fe20000000800 */
[----:B------:R-:W0:Y:S07]  /*0010*/  S2R R0, SR_TID.X ;  /* 0x0000000000007919 */ /* 0x000e2e0000002100 */
[----:B------:R-:W0:Y:S01]  /*0020*/  S2UR UR4, SR_CTAID.X ;  /* 0x00000000000479c3 */ /* 0x000e220000002500 */
[----:B------:R-:W1:Y:S07]  /*0030*/  LDCU UR5, c[0x0][0x390] ;  /* 0x00007200ff0577ac */ /* 0x000e6e0008000800 */
[----:B------:R-:W0:Y:S02]  /*0040*/  LDC R7, c[0x0][0x360] ;  /* 0x0000d800ff077b82 */ /* 0x000e240000000800 */
[----:B0-----:R-:W-:-:S05]  /*0050*/  IMAD R7, R7, UR4, R0 ;  /* 0x0000000407077c24 */ /* 0x001fca000f8e0200 */
[----:B-1----:R-:W-:-:S13]  /*0060*/  ISETP.GE.AND P0, PT, R7, UR5, PT ;  /* 0x0000000507007c0c */ /* 0x002fda000bf06270 */
[----:B------:R-:W-:Y:S05]  /*0070*/  @P0 EXIT ;  /* 0x000000000000094d */ /* 0x000fea0003800000 */
[----:B------:R-:W0:Y:S01]  /*0080*/  LDC.64 R2, c[0x0][0x380] ;  /* 0x0000e000ff027b82 */ /* 0x000e220000000a00 */
[----:B------:R-:W1:Y:S01]  /*0090*/  LDCU.64 UR4, c[0x0][0x358] ;  /* 0x00006b00ff0477ac */ /* 0x000e620008000a00 */
[----:B------:R-:W2:Y:S06]  /*00a0*/  LDCU UR6, c[0x0][0x394] ;  /* 0x00007280ff0677ac */ /* 0x000eac0008000800 */
[----:B------:R-:W3:Y:S01]  /*00b0*/  LDC.64 R4, c[0x0][0x388] ;  /* 0x0000e200ff047b82 */ /* 0x000ee20000000a00 */
[----:B0-----:R-:W-:-:S06]  /*00c0*/  IMAD.WIDE R2, R7, 0x4, R2 ;  /* 0x0000000407027825 */ /* 0x001fcc00078e0202 */
[----:B-1----:R-:W2:Y:S01]  /*00d0*/  LDG.E R2, desc[UR4][R2.64] ;  /* 0x0000000402027981 */ /* 0x002ea2000c1e1900 */
[----:B---3--:R-:W-:-:S05]  /*00e0*/  IMAD.WIDE R4, R7, 0x4, R4 ;  /* 0x0000000407047825 */ /* 0x008fca00078e0204 */
[----:B------:R-:W2:Y:S02]  /*00f0*/  LDG.E R7, desc[UR4][R4.64] ;  /* 0x0000000404077981 */ /* 0x000ea4000c1e1900 */
[----:B--2---:R-:W-:-:S05]  /*0100*/  FFMA R7, R2, UR6, R7 ;  /* 0x0000000602077c23 */ /* 0x004fca0008000007 */
[----:B------:R-:W-:Y:S01]  /*0110*/  STG.E desc[UR4][R4.64], R7 ;  /* 0x0000000704007986 */ /* 0x000fe2000c101904 */
[----:B------:R-:W-:Y:S05]  /*0120*/  EXIT ;  /* 0x000000000000794d */ /* 0x000fea0003800000 */
.L_x_0:
[----:B------:R-:W-:-:S00]  /*0130*/  BRA `(.L_x_0) ;  /* 0xfffffffc00fc7947 */ /* 0x000fc0000383ffff */
[----:B------:R-:W-:-:S00]  /*0140*/  NOP ;  /* 0x0000000000007918 */ /* 0x000fc00000000000 */
        /* <DEDUP_REMOVED lines=11> */
.L_x_1:


//--------------------- .nv.shared.reserved.0     --------------------------
	.section	.nv.shared.reserved.0,"aw",@nobits
	.weak		__nv_reservedSMEM_offset_0_alias
	.size		__nv_reservedSMEM_offset_0_alias, 0, 64
	.other		__nv_reservedSMEM_offset_0_alias,@"STO_CUDA_RESERVED_SHARED STV_DEFAULT"
__nv_reservedSMEM_offset_0_alias:
	.zero		0
	.zero		64


//--------------------- .nv.constant0._Z15vectorAddScalarPfS_if --------------------------
	.section	.nv.constant0._Z15vectorAddScalarPfS_if,"a",@progbits
	.sectionflags	@""
	.align	4
.nv.constant0._Z15vectorAddScalarPfS_if:
	.zero		920


//--------------------- SYMBOLS --------------------------

	.type		.nv.reservedSmem.offset0,@object
	.size		.nv.reservedSmem.offset0,0x4
